//
// Generated by NVIDIA NVVM Compiler
//
// Compiler Build ID: CL-36424714
// Cuda compilation tools, release 13.0, V13.0.88
// Based on NVVM 20.0.0
//

.version 9.0
.target sm_100
.address_size 64

	// .globl	_Z10bfs_kernel8COOGraphPjS0_j

.visible .entry _Z10bfs_kernel8COOGraphPjS0_j(
	.param .align 8 .b8 _Z10bfs_kernel8COOGraphPjS0_j_param_0[24],
	.param .u64 .ptr .align 1 _Z10bfs_kernel8COOGraphPjS0_j_param_1,
	.param .u64 .ptr .align 1 _Z10bfs_kernel8COOGraphPjS0_j_param_2,
	.param .u32 _Z10bfs_kernel8COOGraphPjS0_j_param_3
)
{
	.reg .pred 	%p<4>;
	.reg .b32 	%r<14>;
	.reg .b64 	%rd<18>;

	ld.param.u64 	%rd5, [_Z10bfs_kernel8COOGraphPjS0_j_param_0+16];
	ld.param.u64 	%rd4, [_Z10bfs_kernel8COOGraphPjS0_j_param_0+8];
	ld.param.v2.u32 	{%r2, %r3}, [_Z10bfs_kernel8COOGraphPjS0_j_param_0];
	ld.param.u64 	%rd7, [_Z10bfs_kernel8COOGraphPjS0_j_param_1];
	ld.param.u64 	%rd6, [_Z10bfs_kernel8COOGraphPjS0_j_param_2];
	ld.param.u32 	%r4, [_Z10bfs_kernel8COOGraphPjS0_j_param_3];
	cvta.to.global.u64 	%rd1, %rd7;
	mov.u32 	%r5, %tid.x;
	mov.u32 	%r6, %ctaid.x;
	mov.u32 	%r7, %ntid.x;
	mad.lo.s32 	%r1, %r6, %r7, %r5;
	setp.ge.u32 	%p1, %r1, %r2;
	@%p1 bra 	$L__BB0_4;
	cvta.to.global.u64 	%rd8, %rd4;
	mul.wide.u32 	%rd9, %r1, 4;
	add.s64 	%rd10, %rd8, %rd9;
	ld.global.u32 	%r8, [%rd10];
	mul.wide.u32 	%rd11, %r8, 4;
	add.s64 	%rd12, %rd1, %rd11;
	ld.global.u32 	%r9, [%rd12];
	add.s32 	%r10, %r4, -1;
	setp.ne.s32 	%p2, %r9, %r10;
	@%p2 bra 	$L__BB0_4;
	cvta.to.global.u64 	%rd13, %rd5;
	add.s64 	%rd15, %rd13, %rd9;
	ld.global.u32 	%r11, [%rd15];
	mul.wide.u32 	%rd16, %r11, 4;
	add.s64 	%rd3, %rd1, %rd16;
	ld.global.u32 	%r12, [%rd3];
	setp.ne.s32 	%p3, %r12, -1;
	@%p3 bra 	$L__BB0_4;
	st.global.u32 	[%rd3], %r4;
	cvta.to.global.u64 	%rd17, %rd6;
	mov.b32 	%r13, 1;
	st.global.u32 	[%rd17], %r13;
$L__BB0_4:
	ret;

}


// ===== COMPILED SASS (sm_100) =====

	.target	sm_100

	.elftype	@"ET_EXEC"


//--------------------- .note.nv.tkinfo           --------------------------
	.section	.note.nv.tkinfo,"",@"SHT_NOTE"
	.sectionflags	@"SHF_NOTE_NV_TKINFO"
	.tkinfo
        /*0018*/ 	.word	0x00000002
        /*0030*/ 	.string	""
        /*0030*/ 	.string	"ptxas"
        /*0030*/ 	.string	"Cuda compilation tools, release 13.0, V13.0.88"
        /*0030*/ 	.string	"Build cuda_13.0.r13.0/compiler.36424714_0"
        /*0030*/ 	.string	"-arch sm_100 -m 64 "



//--------------------- .note.nv.cuinfo           --------------------------
	.section	.note.nv.cuinfo,"",@"SHT_NOTE"
	.sectionflags	@"SHF_NOTE_NV_CUINFO"
        /*0018*/ 	.short	0x0002
        /*001a*/ 	.short	0x0064
        /*001c*/ 	.short	0x0082
	.zero		2


//--------------------- .nv.info                  --------------------------
	.section	.nv.info,"",@"SHT_CUDA_INFO"
	.align	4


	//----- nvinfo : EIATTR_REGCOUNT
	.align		4
        /*0000*/ 	.byte	0x04, 0x2f
        /*0002*/ 	.short	(.L_1 - .L_0)
	.align		4
.L_0:
        /*0004*/ 	.word	index@(_Z10bfs_kernel8COOGraphPjS0_j)
        /*0008*/ 	.word	0x00000010


	//----- nvinfo : EIATTR_FRAME_SIZE
	.align		4
.L_1:
        /*000c*/ 	.byte	0x04, 0x11
        /*000e*/ 	.short	(.L_3 - .L_2)
	.align		4
.L_2:
        /*0010*/ 	.word	index@(_Z10bfs_kernel8COOGraphPjS0_j)
        /*0014*/ 	.word	0x00000000


	//----- nvinfo : EIATTR_MIN_STACK_SIZE
	.align		4
.L_3:
        /*0018*/ 	.byte	0x04, 0x12
        /*001a*/ 	.short	(.L_5 - .L_4)
	.align		4
.L_4:
        /*001c*/ 	.word	index@(_Z10bfs_kernel8COOGraphPjS0_j)
        /*0020*/ 	.word	0x00000000
.L_5:


//--------------------- .nv.compat                --------------------------
	.section	.nv.compat,"",@"SHT_CUDA_COMPAT_INFO"
	.align	4
        /*0000*/ 	.byte	0x02, 0x09, 0x00, 0x00, 0x02, 0x02, 0x01, 0x00, 0x02, 0x05, 0x05, 0x00, 0x03, 0x07, 0x01, 0x01
        /*0010*/ 	.byte	0x02, 0x03, 0x00, 0x00, 0x02, 0x06, 0x01, 0x00, 0x04, 0x0b, 0x08, 0x00, 0x09, 0x00, 0x00, 0x00
        /*0020*/ 	.byte	0x00, 0x00, 0x00, 0x00


//--------------------- .nv.info._Z10bfs_kernel8COOGraphPjS0_j --------------------------
	.section	.nv.info._Z10bfs_kernel8COOGraphPjS0_j,"",@"SHT_CUDA_INFO"
	.sectionflags	@""
	.align	4


	//----- nvinfo : EIATTR_CUDA_API_VERSION
	.align		4
        /*0000*/ 	.byte	0x04, 0x37
        /*0002*/ 	.short	(.L_7 - .L_6)
.L_6:
        /*0004*/ 	.word	0x00000082


	//----- nvinfo : EIATTR_KPARAM_INFO
	.align		4
.L_7:
        /*0008*/ 	.byte	0x04, 0x17
        /*000a*/ 	.short	(.L_9 - .L_8)
.L_8:
        /*000c*/ 	.word	0x00000000
        /*0010*/ 	.short	0x0003
        /*0012*/ 	.short	0x0028
        /*0014*/ 	.byte	0x00, 0xf0, 0x11, 0x00


	//----- nvinfo : EIATTR_KPARAM_INFO
	.align		4
.L_9:
        /*0018*/ 	.byte	0x04, 0x17
        /*001a*/ 	.short	(.L_11 - .L_10)
.L_10:
        /*001c*/ 	.word	0x00000000
        /*0020*/ 	.short	0x0002
        /*0022*/ 	.short	0x0020
        /*0024*/ 	.byte	0x00, 0xf5, 0x21, 0x00


	//----- nvinfo : EIATTR_KPARAM_INFO
	.align		4
.L_11:
        /*0028*/ 	.byte	0x04, 0x17
        /*002a*/ 	.short	(.L_13 - .L_12)
.L_12:
        /*002c*/ 	.word	0x00000000
        /*0030*/ 	.short	0x0001
        /*0032*/ 	.short	0x0018
        /*0034*/ 	.byte	0x00, 0xf5, 0x21, 0x00


	//----- nvinfo : EIATTR_KPARAM_INFO
	.align		4
.L_13:
        /*0038*/ 	.byte	0x04, 0x17
        /*003a*/ 	.short	(.L_15 - .L_14)
.L_14:
        /*003c*/ 	.word	0x00000000
        /*0040*/ 	.short	0x0000
        /*0042*/ 	.short	0x0000
        /*0044*/ 	.byte	0x00, 0xf0, 0x61, 0x00


	//----- nvinfo : EIATTR_SPARSE_MMA_MASK
	.align		4
.L_15:
        /*0048*/ 	.byte	0x03, 0x50
        /*004a*/ 	.short	0x0000


	//----- nvinfo : EIATTR_MAXREG_COUNT
	.align		4
        /*004c*/ 	.byte	0x03, 0x1b
        /*004e*/ 	.short	0x00ff


	//----- nvinfo : EIATTR_MERCURY_ISA_VERSION
	.align		4
        /*0050*/ 	.byte	0x03, 0x5f
        /*0052*/ 	.short	0x0101


	//----- nvinfo : EIATTR_VRC_CTA_INIT_COUNT
	.align		4
        /*0054*/ 	.byte	0x02, 0x4a
	.zero		1
	.zero		1


	//----- nvinfo : EIATTR_EXIT_INSTR_OFFSETS
	.align		4
        /*0058*/ 	.byte	0x04, 0x1c
        /*005a*/ 	.short	(.L_17 - .L_16)


	//   ....[0]....
.L_16:
        /*005c*/ 	.word	0x00000070


	//   ....[1]....
        /*0060*/ 	.word	0x00000120


	//   ....[2]....
        /*0064*/ 	.word	0x00000190


	//   ....[3]....
        /*0068*/ 	.word	0x000001e0


	//----- nvinfo : EIATTR_CBANK_PARAM_SIZE
	.align		4
.L_17:
        /*006c*/ 	.byte	0x03, 0x19
        /*006e*/ 	.short	0x002c


	//----- nvinfo : EIATTR_PARAM_CBANK
	.align		4
        /*0070*/ 	.byte	0x04, 0x0a
        /*0072*/ 	.short	(.L_19 - .L_18)
	.align		4
.L_18:
        /*0074*/ 	.word	index@(.nv.constant0._Z10bfs_kernel8COOGraphPjS0_j)
        /*0078*/ 	.short	0x0380
        /*007a*/ 	.short	0x002c


	//----- nvinfo : EIATTR_SW_WAR
	.align		4
.L_19:
        /*007c*/ 	.byte	0x04, 0x36
        /*007e*/ 	.short	(.L_21 - .L_20)
.L_20:
        /*0080*/ 	.word	0x00000008
.L_21:


//--------------------- .nv.callgraph             --------------------------
	.section	.nv.callgraph,"",@"SHT_CUDA_CALLGRAPH"
	.align	4
	.sectionentsize	8
	.align		4
        /*0000*/ 	.word	0x00000000
	.align		4
        /*0004*/ 	.word	0xffffffff
	.align		4
        /*0008*/ 	.word	0x00000000
	.align		4
        /*000c*/ 	.word	0xfffffffe
	.align		4
        /*0010*/ 	.word	0x00000000
	.align		4
        /*0014*/ 	.word	0xfffffffd
	.align		4
        /*0018*/ 	.word	0x00000000
	.align		4
        /*001c*/ 	.word	0xfffffffc


//--------------------- .text._Z10bfs_kernel8COOGraphPjS0_j --------------------------
	.section	.text._Z10bfs_kernel8COOGraphPjS0_j,"ax",@progbits
	.align	128
        .global         _Z10bfs_kernel8COOGraphPjS0_j
        .type           _Z10bfs_kernel8COOGraphPjS0_j,@function
        .size           _Z10bfs_kernel8COOGraphPjS0_j,(.L_x_1 - _Z10bfs_kernel8COOGraphPjS0_j)
        .other          _Z10bfs_kernel8COOGraphPjS0_j,@"STO_CUDA_ENTRY STV_DEFAULT"
_Z10bfs_kernel8COOGraphPjS0_j:
.text._Z10bfs_kernel8COOGraphPjS0_j:
[----:B------:R-:W-:Y:S01]  /*0000*/  LDC R1, c[0x0][0x37c] ;  /* 0x0000df00ff017b82 */ /* 0x000fe20000000800 */
[----:B------:R-:W0:Y:S07]  /*0010*/  S2R R9, SR_TID.X ;  /* 0x0000000000097919 */ /* 0x000e2e0000002100 */
[----:B------:R-:W0:Y:S01]  /*0020*/  S2UR UR4, SR_CTAID.X ;  /* 0x00000000000479c3 */ /* 0x000e220000002500 */
[----:B------:R-:W1:Y:S07]  /*0030*/  LDCU UR5, c[0x0][0x380] ;  /* 0x00007000ff0577ac */ /* 0x000e6e0008000800 */
[----:B------:R-:W0:Y:S02]  /*0040*/  LDC R0, c[0x0][0x360] ;  /* 0x0000d800ff007b82 */ /* 0x000e240000000800 */
[----:B0-----:R-:W-:-:S05]  /*0050*/  IMAD R9, R0, UR4, R9 ;  /* 0x0000000400097c24 */ /* 0x001fca000f8e0209 */
[----:B-1----:R-:W-:-:S13]  /*0060*/  ISETP.GE.U32.AND P0, PT, R9, UR5, PT ;  /* 0x0000000509007c0c */ /* 0x002fda000bf06070 */
[----:B------:R-:W-:Y:S05]  /*0070*/  @P0 EXIT ;  /* 0x000000000000094d */ /* 0x000fea0003800000 */
[----:B------:R-:W0:Y:S01]  /*0080*/  LDC.64 R2, c[0x0][0x388] ;  /* 0x0000e200ff027b82 */ /* 0x000e220000000a00 */
[----:B------:R-:W1:Y:S07]  /*0090*/  LDCU.64 UR4, c[0x0][0x358] ;  /* 0x00006b00ff0477ac */ /* 0x000e6e0008000a00 */
[----:B------:R-:W2:Y:S08]  /*00a0*/  LDC.64 R6, c[0x0][0x398] ;  /* 0x0000e600ff067b82 */ /* 0x000eb00000000a00 */
[----:B------:R-:W3:Y:S01]  /*00b0*/  LDC R13, c[0x0][0x3a8] ;  /* 0x0000ea00ff0d7b82 */ /* 0x000ee20000000800 */
[----:B0-----:R-:W-:-:S06]  /*00c0*/  IMAD.WIDE.U32 R2, R9, 0x4, R2 ;  /* 0x0000000409027825 */ /* 0x001fcc00078e0002 */
[----:B-1----:R-:W2:Y:S02]  /*00d0*/  LDG.E R3, desc[UR4][R2.64] ;  /* 0x0000000402037981 */ /* 0x002ea4000c1e1900 */
[----:B--2---:R-:W-:-:S06]  /*00e0*/  IMAD.WIDE.U32 R4, R3, 0x4, R6 ;  /* 0x0000000403047825 */ /* 0x004fcc00078e0006 */
[----:B------:R-:W2:Y:S01]  /*00f0*/  LDG.E R4, desc[UR4][R4.64] ;  /* 0x0000000404047981 */ /* 0x000ea2000c1e1900 */
[----:B---3--:R-:W-:-:S04]  /*0100*/  IADD3 R11, PT, PT, R13, -0x1, RZ ;  /* 0xffffffff0d0b7810 */ /* 0x008fc80007ffe0ff */
[----:B--2---:R-:W-:-:S13]  /*0110*/  ISETP.NE.AND P0, PT, R4, R11, PT ;  /* 0x0000000b0400720c */ /* 0x004fda0003f05270 */
[----:B------:R-:W-:Y:S05]  /*0120*/  @P0 EXIT ;  /* 0x000000000000094d */ /* 0x000fea0003800000 */
[----:B------:R-:W0:Y:S02]  /*0130*/  LDC.64 R2, c[0x0][0x390] ;  /* 0x0000e400ff027b82 */ /* 0x000e240000000a00 */
[----:B0-----:R-:W-:-:S06]  /*0140*/  IMAD.WIDE.U32 R2, R9, 0x4, R2 ;  /* 0x0000000409027825 */ /* 0x001fcc00078e0002 */
[----:B------:R-:W2:Y:S02]  /*0150*/  LDG.E R3, desc[UR4][R2.64] ;  /* 0x0000000402037981 */ /* 0x000ea4000c1e1900 */
[----:B--2---:R-:W-:-:S05]  /*0160*/  IMAD.WIDE.U32 R4, R3, 0x4, R6 ;  /* 0x0000000403047825 */ /* 0x004fca00078e0006 */
[----:B------:R-:W2:Y:S02]  /*0170*/  LDG.E R0, desc[UR4][R4.64] ;  /* 0x0000000404007981 */ /* 0x000ea4000c1e1900 */
[----:B--2---:R-:W-:-:S13]  /*0180*/  ISETP.NE.AND P0, PT, R0, -0x1, PT ;  /* 0xffffffff0000780c */ /* 0x004fda0003f05270 */
[----:B------:R-:W-:Y:S05]  /*0190*/  @P0 EXIT ;  /* 0x000000000000094d */ /* 0x000fea0003800000 */
[----:B------:R-:W0:Y:S01]  /*01a0*/  LDC.64 R2, c[0x0][0x3a0] ;  /* 0x0000e800ff027b82 */ /* 0x000e220000000a00 */
[----:B------:R-:W-:Y:S01]  /*01b0*/  HFMA2 R7, -RZ, RZ, 0, 5.9604644775390625e-08 ;  /* 0x00000001ff077431 */ /* 0x000fe200000001ff */
[----:B------:R-:W-:Y:S04]  /*01c0*/  STG.E desc[UR4][R4.64], R13 ;  /* 0x0000000d04007986 */ /* 0x000fe8000c101904 */
[----:B0-----:R-:W-:Y:S01]  /*01d0*/  STG.E desc[UR4][R2.64], R7 ;  /* 0x0000000702007986 */ /* 0x001fe2000c101904 */
[----:B------:R-:W-:Y:S05]  /*01e0*/  EXIT ;  /* 0x000000000000794d */ /* 0x000fea0003800000 */
.L_x_0:
[----:B------:R-:W-:-:S00]  /*01f0*/  BRA `(.L_x_0) ;  /* 0xfffffffc00fc7947 */ /* 0x000fc0000383ffff */
[----:B------:R-:W-:-:S00]  /*0200*/  NOP ;  /* 0x0000000000007918 */ /* 0x000fc00000000000 */
[----:B------:R-:W-:-:S00]  /*0210*/  NOP ;  /* 0x0000000000007918 */ /* 0x000fc00000000000 */
[----:B------:R-:W-:-:S00]  /*0220*/  NOP ;  /* 0x0000000000007918 */ /* 0x000fc00000000000 */
[----:B------:R-:W-:-:S00]  /*0230*/  NOP ;  /* 0x0000000000007918 */ /* 0x000fc00000000000 */
[----:B------:R-:W-:-:S00]  /*0240*/  NOP ;  /* 0x0000000000007918 */ /* 0x000fc00000000000 */
[----:B------:R-:W-:-:S00]  /*0250*/  NOP ;  /* 0x0000000000007918 */ /* 0x000fc00000000000 */
[----:B------:R-:W-:-:S00]  /*0260*/  NOP ;  /* 0x0000000000007918 */ /* 0x000fc00000000000 */
[----:B------:R-:W-:-:S00]  /*0270*/  NOP ;  /* 0x0000000000007918 */ /* 0x000fc00000000000 */
.L_x_1:


//--------------------- .nv.shared.reserved.0     --------------------------
	.section	.nv.shared.reserved.0,"aw",@nobits
	.weak		__nv_reservedSMEM_offset_0_alias
	.size		__nv_reservedSMEM_offset_0_alias, 0, 64
	.other		__nv_reservedSMEM_offset_0_alias,@"STO_CUDA_RESERVED_SHARED STV_DEFAULT"
__nv_reservedSMEM_offset_0_alias:
	.zero		0
	.zero		64


//--------------------- .nv.constant0._Z10bfs_kernel8COOGraphPjS0_j --------------------------
	.section	.nv.constant0._Z10bfs_kernel8COOGraphPjS0_j,"a",@progbits
	.sectionflags	@""
	.align	4
.nv.constant0._Z10bfs_kernel8COOGraphPjS0_j:
	.zero		940


//--------------------- SYMBOLS --------------------------

	.type		.nv.reservedSmem.offset0,@object
	.size		.nv.reservedSmem.offset0,0x4
